//
// Generated by NVIDIA NVVM Compiler
//
// Compiler Build ID: CL-36424714
// Cuda compilation tools, release 13.0, V13.0.88
// Based on NVVM 20.0.0
//

.version 9.0
.target sm_100
.address_size 64

	// .globl	_Z11print_hellov
.extern .func  (.param .b32 func_retval0) vprintf
(
	.param .b64 vprintf_param_0,
	.param .b64 vprintf_param_1
)
;
.global .align 1 .b8 $str[49] = {72, 101, 108, 108, 111, 32, 102, 114, 111, 109, 32, 116, 104, 101, 32, 102, 105, 114, 115, 116, 32, 116, 104, 114, 101, 97, 100, 32, 111, 102, 32, 116, 104, 101, 32, 102, 105, 114, 115, 116, 32, 98, 108, 111, 99, 107, 33, 10};

.visible .entry _Z11print_hellov()
{
	.reg .pred 	%p<2>;
	.reg .b32 	%r<6>;
	.reg .b64 	%rd<3>;

	mov.u32 	%r1, %tid.x;
	mov.u32 	%r2, %ctaid.x;
	or.b32  	%r3, %r1, %r2;
	setp.ne.s32 	%p1, %r3, 0;
	@%p1 bra 	$L__BB0_2;
	mov.u64 	%rd1, $str;
	cvta.global.u64 	%rd2, %rd1;
	{ // callseq 0, 0
	.param .b64 param0;
	st.param.b64 	[param0], %rd2;
	.param .b64 param1;
	st.param.b64 	[param1], 0;
	.param .b32 retval0;
	call.uni (retval0), 
	vprintf, 
	(
	param0, 
	param1
	);
	ld.param.b32 	%r4, [retval0];
	} // callseq 0
$L__BB0_2:
	ret;

}


// ===== COMPILED SASS (sm_100) =====

	.target	sm_100

	.elftype	@"ET_EXEC"


//--------------------- .note.nv.tkinfo           --------------------------
	.section	.note.nv.tkinfo,"",@"SHT_NOTE"
	.sectionflags	@"SHF_NOTE_NV_TKINFO"
	.tkinfo
        /*0018*/ 	.word	0x00000002
        /*0030*/ 	.string	""
        /*0030*/ 	.string	"ptxas"
        /*0030*/ 	.string	"Cuda compilation tools, release 13.0, V13.0.88"
        /*0030*/ 	.string	"Build cuda_13.0.r13.0/compiler.36424714_0"
        /*0030*/ 	.string	"-arch sm_100 -m 64 "



//--------------------- .note.nv.cuinfo           --------------------------
	.section	.note.nv.cuinfo,"",@"SHT_NOTE"
	.sectionflags	@"SHF_NOTE_NV_CUINFO"
        /*0018*/ 	.short	0x0002
        /*001a*/ 	.short	0x0064
        /*001c*/ 	.short	0x0082
	.zero		2


//--------------------- .nv.info                  --------------------------
	.section	.nv.info,"",@"SHT_CUDA_INFO"
	.align	4


	//----- nvinfo : EIATTR_REGCOUNT
	.align		4
        /*0000*/ 	.byte	0x04, 0x2f
        /*0002*/ 	.short	(.L_2 - .L_1)
	.align		4
.L_1:
        /*0004*/ 	.word	index@(_Z11print_hellov)
        /*0008*/ 	.word	0x00000018


	//----- nvinfo : EIATTR_FRAME_SIZE
	.align		4
.L_2:
        /*000c*/ 	.byte	0x04, 0x11
        /*000e*/ 	.short	(.L_4 - .L_3)
	.align		4
.L_3:
        /*0010*/ 	.word	index@(_Z11print_hellov)
        /*0014*/ 	.word	0x00000000


	//----- nvinfo : EIATTR_MIN_STACK_SIZE
	.align		4
.L_4:
        /*0018*/ 	.byte	0x04, 0x12
        /*001a*/ 	.short	(.L_6 - .L_5)
	.align		4
.L_5:
        /*001c*/ 	.word	index@(_Z11print_hellov)
        /*0020*/ 	.word	0x00000000
.L_6:


//--------------------- .nv.compat                --------------------------
	.section	.nv.compat,"",@"SHT_CUDA_COMPAT_INFO"
	.align	4
        /*0000*/ 	.byte	0x02, 0x09, 0x00, 0x00, 0x02, 0x02, 0x01, 0x00, 0x02, 0x05, 0x05, 0x00, 0x03, 0x07, 0x01, 0x01
        /*0010*/ 	.byte	0x02, 0x03, 0x00, 0x00, 0x02, 0x06, 0x01, 0x00, 0x04, 0x0b, 0x08, 0x00, 0x09, 0x00, 0x00, 0x00
        /*0020*/ 	.byte	0x00, 0x00, 0x00, 0x00


//--------------------- .nv.info._Z11print_hellov --------------------------
	.section	.nv.info._Z11print_hellov,"",@"SHT_CUDA_INFO"
	.sectionflags	@""
	.align	4


	//----- nvinfo : EIATTR_CUDA_API_VERSION
	.align		4
        /*0000*/ 	.byte	0x04, 0x37
        /*0002*/ 	.short	(.L_8 - .L_7)
.L_7:
        /*0004*/ 	.word	0x00000082


	//----- nvinfo : EIATTR_SPARSE_MMA_MASK
	.align		4
.L_8:
        /*0008*/ 	.byte	0x03, 0x50
        /*000a*/ 	.short	0x0000


	//----- nvinfo : EIATTR_MAXREG_COUNT
	.align		4
        /*000c*/ 	.byte	0x03, 0x1b
        /*000e*/ 	.short	0x00ff


	//----- nvinfo : EIATTR_EXTERNS
	.align		4
        /*0010*/ 	.byte	0x04, 0x0f
        /*0012*/ 	.short	(.L_10 - .L_9)


	//   ....[0]....
	.align		4
.L_9:
        /*0014*/ 	.word	index@(vprintf)


	//----- nvinfo : EIATTR_MERCURY_ISA_VERSION
	.align		4
.L_10:
        /*0018*/ 	.byte	0x03, 0x5f
        /*001a*/ 	.short	0x0101


	//----- nvinfo : EIATTR_VRC_CTA_INIT_COUNT
	.align		4
        /*001c*/ 	.byte	0x02, 0x4a
	.zero		1
	.zero		1


	//----- nvinfo : EIATTR_SYSCALL_OFFSETS
	.align		4
        /*0020*/ 	.byte	0x04, 0x46
        /*0022*/ 	.short	(.L_12 - .L_11)


	//   ....[0]....
.L_11:
        /*0024*/ 	.word	0x000000c0


	//----- nvinfo : EIATTR_EXIT_INSTR_OFFSETS
	.align		4
.L_12:
        /*0028*/ 	.byte	0x04, 0x1c
        /*002a*/ 	.short	(.L_14 - .L_13)


	//   ....[0]....
.L_13:
        /*002c*/ 	.word	0x00000040


	//   ....[1]....
        /*0030*/ 	.word	0x000000d0


	//----- nvinfo : EIATTR_CRS_STACK_SIZE
	.align		4
.L_14:
        /*0034*/ 	.byte	0x04, 0x1e
        /*0036*/ 	.short	(.L_16 - .L_15)
.L_15:
        /*0038*/ 	.word	0x00000000


	//----- nvinfo : EIATTR_SW_WAR
	.align		4
.L_16:
        /*003c*/ 	.byte	0x04, 0x36
        /*003e*/ 	.short	(.L_18 - .L_17)
.L_17:
        /*0040*/ 	.word	0x00000008
.L_18:


//--------------------- .nv.callgraph             --------------------------
	.section	.nv.callgraph,"",@"SHT_CUDA_CALLGRAPH"
	.align	4
	.sectionentsize	8
	.align		4
        /*0000*/ 	.word	0x00000000
	.align		4
        /*0004*/ 	.word	0xffffffff
	.align		4
        /*0008*/ 	.word	index@(_Z11print_hellov)
	.align		4
        /*000c*/ 	.word	index@(vprintf)
	.align		4
        /*0010*/ 	.word	0x00000000
	.align		4
        /*0014*/ 	.word	0xfffffffe
	.align		4
        /*0018*/ 	.word	0x00000000
	.align		4
        /*001c*/ 	.word	0xfffffffd
	.align		4
        /*0020*/ 	.word	0x00000000
	.align		4
        /*0024*/ 	.word	0xfffffffc


//--------------------- .nv.constant4             --------------------------
	.section	.nv.constant4,"a",@progbits
	.align	8
	.align		8
.nv.constant4:
        /*0000*/ 	.dword	vprintf
	.align		8
        /*0008*/ 	.dword	$str


//--------------------- .text._Z11print_hellov    --------------------------
	.section	.text._Z11print_hellov,"ax",@progbits
	.align	128
        .global         _Z11print_hellov
        .type           _Z11print_hellov,@function
        .size           _Z11print_hellov,(.L_x_2 - _Z11print_hellov)
        .other          _Z11print_hellov,@"STO_CUDA_ENTRY STV_DEFAULT"
_Z11print_hellov:
.text._Z11print_hellov:
[----:B------:R-:W0:Y:S01]  /*0000*/  LDC R1, c[0x0][0x37c] ;  /* 0x0000df00ff017b82 */ /* 0x000e220000000800 */
[----:B------:R-:W1:Y:S07]  /*0010*/  S2R R0, SR_TID.X ;  /* 0x0000000000007919 */ /* 0x000e6e0000002100 */
[----:B------:R-:W1:Y:S02]  /*0020*/  S2UR UR4, SR_CTAID.X ;  /* 0x00000000000479c3 */ /* 0x000e640000002500 */
[----:B-1----:R-:W-:-:S13]  /*0030*/  LOP3.LUT P0, RZ, R0, UR4, RZ, 0xfc, !PT ;  /* 0x0000000400ff7c12 */ /* 0x002fda000f80fcff */
[----:B------:R-:W-:Y:S05]  /*0040*/  @P0 EXIT ;  /* 0x000000000000094d */ /* 0x000fea0003800000 */
[----:B------:R-:W-:Y:S01]  /*0050*/  MOV R0, 0x0 ;  /* 0x0000000000007802 */ /* 0x000fe20000000f00 */
[----:B------:R-:W1:Y:S01]  /*0060*/  LDCU.64 UR4, c[0x4][0x8] ;  /* 0x01000100ff0477ac */ /* 0x000e620008000a00 */
[----:B------:R-:W-:Y:S02]  /*0070*/  CS2R R6, SRZ ;  /* 0x0000000000067805 */ /* 0x000fe4000001ff00 */
[----:B------:R2:W3:Y:S01]  /*0080*/  LDC.64 R2, c[0x4][R0] ;  /* 0x0100000000027b82 */ /* 0x0004e20000000a00 */
[----:B-1----:R-:W-:Y:S02]  /*0090*/  IMAD.U32 R4, RZ, RZ, UR4 ;  /* 0x00000004ff047e24 */ /* 0x002fe4000f8e00ff */
[----:B--2---:R-:W-:-:S07]  /*00a0*/  IMAD.U32 R5, RZ, RZ, UR5 ;  /* 0x00000005ff057e24 */ /* 0x004fce000f8e00ff */
[----:B------:R-:W-:-:S07]  /*00b0*/  LEPC R20, `(.L_x_0) ;  /* 0x000000001014794e */ /* 0x000fce0000000000 */
[----:B0--3--:R-:W-:Y:S05]  /*00c0*/  CALL.ABS.NOINC R2 ;  /* 0x0000000002007343 */ /* 0x009fea0003c00000 */
.L_x_0:
[----:B------:R-:W-:Y:S05]  /*00d0*/  EXIT ;  /* 0x000000000000794d */ /* 0x000fea0003800000 */
.L_x_1:
[----:B------:R-:W-:-:S00]  /*00e0*/  BRA `(.L_x_1) ;  /* 0xfffffffc00fc7947 */ /* 0x000fc0000383ffff */
[----:B------:R-:W-:-:S00]  /*00f0*/  NOP ;  /* 0x0000000000007918 */ /* 0x000fc00000000000 */
        /* <DEDUP_REMOVED lines=8> */
.L_x_2:


//--------------------- .nv.global.init           --------------------------
	.section	.nv.global.init,"aw",@progbits
.nv.global.init:
	.type		$str,@object
	.size		$str,(.L_0 - $str)
$str:
        /*0000*/ 	.byte	0x48, 0x65, 0x6c, 0x6c, 0x6f, 0x20, 0x66, 0x72, 0x6f, 0x6d, 0x20, 0x74, 0x68, 0x65, 0x20, 0x66
        /*0010*/ 	.byte	0x69, 0x72, 0x73, 0x74, 0x20, 0x74, 0x68, 0x72, 0x65, 0x61, 0x64, 0x20, 0x6f, 0x66, 0x20, 0x74
        /*0020*/ 	.byte	0x68, 0x65, 0x20, 0x66, 0x69, 0x72, 0x73, 0x74, 0x20, 0x62, 0x6c, 0x6f, 0x63, 0x6b, 0x21, 0x0a
        /*0030*/ 	.byte	0x00
.L_0:


//--------------------- .nv.shared.reserved.0     --------------------------
	.section	.nv.shared.reserved.0,"aw",@nobits
	.weak		__nv_reservedSMEM_offset_0_alias
	.size		__nv_reservedSMEM_offset_0_alias, 0, 64
	.other		__nv_reservedSMEM_offset_0_alias,@"STO_CUDA_RESERVED_SHARED STV_DEFAULT"
__nv_reservedSMEM_offset_0_alias:
	.zero		0
	.zero		64


//--------------------- .nv.constant0._Z11print_hellov --------------------------
	.section	.nv.constant0._Z11print_hellov,"a",@progbits
	.sectionflags	@""
	.align	4
.nv.constant0._Z11print_hellov:
	.zero		896


//--------------------- SYMBOLS --------------------------

	.type		.nv.reservedSmem.offset0,@object
	.size		.nv.reservedSmem.offset0,0x4
	.type		vprintf,@function
